//
// Generated by NVIDIA NVVM Compiler
//
// Compiler Build ID: CL-36424714
// Cuda compilation tools, release 13.0, V13.0.88
// Based on NVVM 20.0.0
//

.version 9.0
.target sm_100
.address_size 64

	// .globl	_Z13cudaMatrixAddPfS_S_ii

.visible .entry _Z13cudaMatrixAddPfS_S_ii(
	.param .u64 .ptr .align 1 _Z13cudaMatrixAddPfS_S_ii_param_0,
	.param .u64 .ptr .align 1 _Z13cudaMatrixAddPfS_S_ii_param_1,
	.param .u64 .ptr .align 1 _Z13cudaMatrixAddPfS_S_ii_param_2,
	.param .u32 _Z13cudaMatrixAddPfS_S_ii_param_3,
	.param .u32 _Z13cudaMatrixAddPfS_S_ii_param_4
)
{
	.reg .pred 	%p<13>;
	.reg .b32 	%r<26>;
	.reg .b32 	%f<94>;
	.reg .b64 	%rd<11>;

	ld.param.u64 	%rd7, [_Z13cudaMatrixAddPfS_S_ii_param_0];
	ld.param.u64 	%rd8, [_Z13cudaMatrixAddPfS_S_ii_param_1];
	ld.param.u64 	%rd9, [_Z13cudaMatrixAddPfS_S_ii_param_2];
	ld.param.u32 	%r11, [_Z13cudaMatrixAddPfS_S_ii_param_3];
	ld.param.u32 	%r12, [_Z13cudaMatrixAddPfS_S_ii_param_4];
	setp.lt.s32 	%p1, %r11, 1;
	@%p1 bra 	$L__BB0_17;
	cvta.to.global.u64 	%rd1, %rd7;
	cvta.to.global.u64 	%rd2, %rd8;
	cvta.to.global.u64 	%rd3, %rd9;
	setp.lt.s32 	%p2, %r12, 1;
	@%p2 bra 	$L__BB0_17;
	mov.u32 	%r14, %ctaid.x;
	mov.u32 	%r15, %ntid.x;
	mov.u32 	%r16, %tid.x;
	mad.lo.s32 	%r17, %r14, %r15, %r16;
	mov.u32 	%r18, %ctaid.y;
	mov.u32 	%r19, %ntid.y;
	mov.u32 	%r20, %tid.y;
	mad.lo.s32 	%r21, %r18, %r19, %r20;
	mad.lo.s32 	%r22, %r12, %r21, %r17;
	mul.wide.s32 	%rd10, %r22, 4;
	add.s64 	%rd4, %rd1, %rd10;
	add.s64 	%rd5, %rd2, %rd10;
	add.s64 	%rd6, %rd3, %rd10;
	and.b32  	%r1, %r12, 15;
	add.s32 	%r2, %r1, -1;
	and.b32  	%r3, %r12, 7;
	add.s32 	%r4, %r3, -1;
	and.b32  	%r5, %r12, 3;
	and.b32  	%r23, %r12, 2147483632;
	neg.s32 	%r6, %r23;
	mov.b32 	%r24, 0;
$L__BB0_3:
	setp.lt.u32 	%p3, %r12, 16;
	@%p3 bra 	$L__BB0_6;
	mov.u32 	%r25, %r6;
$L__BB0_5:
	.pragma "nounroll";
	ld.global.f32 	%f1, [%rd4];
	ld.global.f32 	%f2, [%rd5];
	add.f32 	%f3, %f1, %f2;
	st.global.f32 	[%rd6], %f3;
	ld.global.f32 	%f4, [%rd4];
	ld.global.f32 	%f5, [%rd5];
	add.f32 	%f6, %f4, %f5;
	st.global.f32 	[%rd6], %f6;
	ld.global.f32 	%f7, [%rd4];
	ld.global.f32 	%f8, [%rd5];
	add.f32 	%f9, %f7, %f8;
	st.global.f32 	[%rd6], %f9;
	ld.global.f32 	%f10, [%rd4];
	ld.global.f32 	%f11, [%rd5];
	add.f32 	%f12, %f10, %f11;
	st.global.f32 	[%rd6], %f12;
	ld.global.f32 	%f13, [%rd4];
	ld.global.f32 	%f14, [%rd5];
	add.f32 	%f15, %f13, %f14;
	st.global.f32 	[%rd6], %f15;
	ld.global.f32 	%f16, [%rd4];
	ld.global.f32 	%f17, [%rd5];
	add.f32 	%f18, %f16, %f17;
	st.global.f32 	[%rd6], %f18;
	ld.global.f32 	%f19, [%rd4];
	ld.global.f32 	%f20, [%rd5];
	add.f32 	%f21, %f19, %f20;
	st.global.f32 	[%rd6], %f21;
	ld.global.f32 	%f22, [%rd4];
	ld.global.f32 	%f23, [%rd5];
	add.f32 	%f24, %f22, %f23;
	st.global.f32 	[%rd6], %f24;
	ld.global.f32 	%f25, [%rd4];
	ld.global.f32 	%f26, [%rd5];
	add.f32 	%f27, %f25, %f26;
	st.global.f32 	[%rd6], %f27;
	ld.global.f32 	%f28, [%rd4];
	ld.global.f32 	%f29, [%rd5];
	add.f32 	%f30, %f28, %f29;
	st.global.f32 	[%rd6], %f30;
	ld.global.f32 	%f31, [%rd4];
	ld.global.f32 	%f32, [%rd5];
	add.f32 	%f33, %f31, %f32;
	st.global.f32 	[%rd6], %f33;
	ld.global.f32 	%f34, [%rd4];
	ld.global.f32 	%f35, [%rd5];
	add.f32 	%f36, %f34, %f35;
	st.global.f32 	[%rd6], %f36;
	ld.global.f32 	%f37, [%rd4];
	ld.global.f32 	%f38, [%rd5];
	add.f32 	%f39, %f37, %f38;
	st.global.f32 	[%rd6], %f39;
	ld.global.f32 	%f40, [%rd4];
	ld.global.f32 	%f41, [%rd5];
	add.f32 	%f42, %f40, %f41;
	st.global.f32 	[%rd6], %f42;
	ld.global.f32 	%f43, [%rd4];
	ld.global.f32 	%f44, [%rd5];
	add.f32 	%f45, %f43, %f44;
	st.global.f32 	[%rd6], %f45;
	ld.global.f32 	%f46, [%rd4];
	ld.global.f32 	%f47, [%rd5];
	add.f32 	%f48, %f46, %f47;
	st.global.f32 	[%rd6], %f48;
	add.s32 	%r25, %r25, 16;
	setp.ne.s32 	%p4, %r25, 0;
	@%p4 bra 	$L__BB0_5;
$L__BB0_6:
	setp.eq.s32 	%p5, %r1, 0;
	@%p5 bra 	$L__BB0_16;
	setp.lt.u32 	%p6, %r2, 7;
	@%p6 bra 	$L__BB0_9;
	ld.global.f32 	%f49, [%rd4];
	ld.global.f32 	%f50, [%rd5];
	add.f32 	%f51, %f49, %f50;
	st.global.f32 	[%rd6], %f51;
	ld.global.f32 	%f52, [%rd4];
	ld.global.f32 	%f53, [%rd5];
	add.f32 	%f54, %f52, %f53;
	st.global.f32 	[%rd6], %f54;
	ld.global.f32 	%f55, [%rd4];
	ld.global.f32 	%f56, [%rd5];
	add.f32 	%f57, %f55, %f56;
	st.global.f32 	[%rd6], %f57;
	ld.global.f32 	%f58, [%rd4];
	ld.global.f32 	%f59, [%rd5];
	add.f32 	%f60, %f58, %f59;
	st.global.f32 	[%rd6], %f60;
	ld.global.f32 	%f61, [%rd4];
	ld.global.f32 	%f62, [%rd5];
	add.f32 	%f63, %f61, %f62;
	st.global.f32 	[%rd6], %f63;
	ld.global.f32 	%f64, [%rd4];
	ld.global.f32 	%f65, [%rd5];
	add.f32 	%f66, %f64, %f65;
	st.global.f32 	[%rd6], %f66;
	ld.global.f32 	%f67, [%rd4];
	ld.global.f32 	%f68, [%rd5];
	add.f32 	%f69, %f67, %f68;
	st.global.f32 	[%rd6], %f69;
	ld.global.f32 	%f70, [%rd4];
	ld.global.f32 	%f71, [%rd5];
	add.f32 	%f72, %f70, %f71;
	st.global.f32 	[%rd6], %f72;
$L__BB0_9:
	setp.eq.s32 	%p7, %r3, 0;
	@%p7 bra 	$L__BB0_16;
	setp.lt.u32 	%p8, %r4, 3;
	@%p8 bra 	$L__BB0_12;
	ld.global.f32 	%f73, [%rd4];
	ld.global.f32 	%f74, [%rd5];
	add.f32 	%f75, %f73, %f74;
	st.global.f32 	[%rd6], %f75;
	ld.global.f32 	%f76, [%rd4];
	ld.global.f32 	%f77, [%rd5];
	add.f32 	%f78, %f76, %f77;
	st.global.f32 	[%rd6], %f78;
	ld.global.f32 	%f79, [%rd4];
	ld.global.f32 	%f80, [%rd5];
	add.f32 	%f81, %f79, %f80;
	st.global.f32 	[%rd6], %f81;
	ld.global.f32 	%f82, [%rd4];
	ld.global.f32 	%f83, [%rd5];
	add.f32 	%f84, %f82, %f83;
	st.global.f32 	[%rd6], %f84;
$L__BB0_12:
	setp.eq.s32 	%p9, %r5, 0;
	@%p9 bra 	$L__BB0_16;
	setp.eq.s32 	%p10, %r5, 1;
	ld.global.f32 	%f85, [%rd4];
	ld.global.f32 	%f86, [%rd5];
	add.f32 	%f87, %f85, %f86;
	st.global.f32 	[%rd6], %f87;
	@%p10 bra 	$L__BB0_16;
	setp.eq.s32 	%p11, %r5, 2;
	ld.global.f32 	%f88, [%rd4];
	ld.global.f32 	%f89, [%rd5];
	add.f32 	%f90, %f88, %f89;
	st.global.f32 	[%rd6], %f90;
	@%p11 bra 	$L__BB0_16;
	ld.global.f32 	%f91, [%rd4];
	ld.global.f32 	%f92, [%rd5];
	add.f32 	%f93, %f91, %f92;
	st.global.f32 	[%rd6], %f93;
$L__BB0_16:
	add.s32 	%r24, %r24, 1;
	setp.ne.s32 	%p12, %r24, %r11;
	@%p12 bra 	$L__BB0_3;
$L__BB0_17:
	ret;

}


// ===== COMPILED SASS (sm_100) =====

	.target	sm_100

	.elftype	@"ET_EXEC"


//--------------------- .note.nv.tkinfo           --------------------------
	.section	.note.nv.tkinfo,"",@"SHT_NOTE"
	.sectionflags	@"SHF_NOTE_NV_TKINFO"
	.tkinfo
        /*0018*/ 	.word	0x00000002
        /*0030*/ 	.string	""
        /*0030*/ 	.string	"ptxas"
        /*0030*/ 	.string	"Cuda compilation tools, release 13.0, V13.0.88"
        /*0030*/ 	.string	"Build cuda_13.0.r13.0/compiler.36424714_0"
        /*0030*/ 	.string	"-arch sm_100 -m 64 "



//--------------------- .note.nv.cuinfo           --------------------------
	.section	.note.nv.cuinfo,"",@"SHT_NOTE"
	.sectionflags	@"SHF_NOTE_NV_CUINFO"
        /*0018*/ 	.short	0x0002
        /*001a*/ 	.short	0x0064
        /*001c*/ 	.short	0x0082
	.zero		2


//--------------------- .nv.info                  --------------------------
	.section	.nv.info,"",@"SHT_CUDA_INFO"
	.align	4


	//----- nvinfo : EIATTR_REGCOUNT
	.align		4
        /*0000*/ 	.byte	0x04, 0x2f
        /*0002*/ 	.short	(.L_1 - .L_0)
	.align		4
.L_0:
        /*0004*/ 	.word	index@(_Z13cudaMatrixAddPfS_S_ii)
        /*0008*/ 	.word	0x00000014


	//----- nvinfo : EIATTR_FRAME_SIZE
	.align		4
.L_1:
        /*000c*/ 	.byte	0x04, 0x11
        /*000e*/ 	.short	(.L_3 - .L_2)
	.align		4
.L_2:
        /*0010*/ 	.word	index@(_Z13cudaMatrixAddPfS_S_ii)
        /*0014*/ 	.word	0x00000000


	//----- nvinfo : EIATTR_MIN_STACK_SIZE
	.align		4
.L_3:
        /*0018*/ 	.byte	0x04, 0x12
        /*001a*/ 	.short	(.L_5 - .L_4)
	.align		4
.L_4:
        /*001c*/ 	.word	index@(_Z13cudaMatrixAddPfS_S_ii)
        /*0020*/ 	.word	0x00000000
.L_5:


//--------------------- .nv.compat                --------------------------
	.section	.nv.compat,"",@"SHT_CUDA_COMPAT_INFO"
	.align	4
        /*0000*/ 	.byte	0x02, 0x09, 0x00, 0x00, 0x02, 0x02, 0x01, 0x00, 0x02, 0x05, 0x05, 0x00, 0x03, 0x07, 0x01, 0x01
        /*0010*/ 	.byte	0x02, 0x03, 0x00, 0x00, 0x02, 0x06, 0x01, 0x00, 0x04, 0x0b, 0x08, 0x00, 0x09, 0x00, 0x00, 0x00
        /*0020*/ 	.byte	0x00, 0x00, 0x00, 0x00


//--------------------- .nv.info._Z13cudaMatrixAddPfS_S_ii --------------------------
	.section	.nv.info._Z13cudaMatrixAddPfS_S_ii,"",@"SHT_CUDA_INFO"
	.sectionflags	@""
	.align	4


	//----- nvinfo : EIATTR_CUDA_API_VERSION
	.align		4
        /*0000*/ 	.byte	0x04, 0x37
        /*0002*/ 	.short	(.L_7 - .L_6)
.L_6:
        /*0004*/ 	.word	0x00000082


	//----- nvinfo : EIATTR_KPARAM_INFO
	.align		4
.L_7:
        /*0008*/ 	.byte	0x04, 0x17
        /*000a*/ 	.short	(.L_9 - .L_8)
.L_8:
        /*000c*/ 	.word	0x00000000
        /*0010*/ 	.short	0x0004
        /*0012*/ 	.short	0x001c
        /*0014*/ 	.byte	0x00, 0xf0, 0x11, 0x00


	//----- nvinfo : EIATTR_KPARAM_INFO
	.align		4
.L_9:
        /*0018*/ 	.byte	0x04, 0x17
        /*001a*/ 	.short	(.L_11 - .L_10)
.L_10:
        /*001c*/ 	.word	0x00000000
        /*0020*/ 	.short	0x0003
        /*0022*/ 	.short	0x0018
        /*0024*/ 	.byte	0x00, 0xf0, 0x11, 0x00


	//----- nvinfo : EIATTR_KPARAM_INFO
	.align		4
.L_11:
        /*0028*/ 	.byte	0x04, 0x17
        /*002a*/ 	.short	(.L_13 - .L_12)
.L_12:
        /*002c*/ 	.word	0x00000000
        /*0030*/ 	.short	0x0002
        /*0032*/ 	.short	0x0010
        /*0034*/ 	.byte	0x00, 0xf5, 0x21, 0x00


	//----- nvinfo : EIATTR_KPARAM_INFO
	.align		4
.L_13:
        /*0038*/ 	.byte	0x04, 0x17
        /*003a*/ 	.short	(.L_15 - .L_14)
.L_14:
        /*003c*/ 	.word	0x00000000
        /*0040*/ 	.short	0x0001
        /*0042*/ 	.short	0x0008
        /*0044*/ 	.byte	0x00, 0xf5, 0x21, 0x00


	//----- nvinfo : EIATTR_KPARAM_INFO
	.align		4
.L_15:
        /*0048*/ 	.byte	0x04, 0x17
        /*004a*/ 	.short	(.L_17 - .L_16)
.L_16:
        /*004c*/ 	.word	0x00000000
        /*0050*/ 	.short	0x0000
        /*0052*/ 	.short	0x0000
        /*0054*/ 	.byte	0x00, 0xf5, 0x21, 0x00


	//----- nvinfo : EIATTR_SPARSE_MMA_MASK
	.align		4
.L_17:
        /*0058*/ 	.byte	0x03, 0x50
        /*005a*/ 	.short	0x0000


	//----- nvinfo : EIATTR_MAXREG_COUNT
	.align		4
        /*005c*/ 	.byte	0x03, 0x1b
        /*005e*/ 	.short	0x00ff


	//----- nvinfo : EIATTR_MERCURY_ISA_VERSION
	.align		4
        /*0060*/ 	.byte	0x03, 0x5f
        /*0062*/ 	.short	0x0101


	//----- nvinfo : EIATTR_VRC_CTA_INIT_COUNT
	.align		4
        /*0064*/ 	.byte	0x02, 0x4a
	.zero		1
	.zero		1


	//----- nvinfo : EIATTR_EXIT_INSTR_OFFSETS
	.align		4
        /*0068*/ 	.byte	0x04, 0x1c
        /*006a*/ 	.short	(.L_19 - .L_18)


	//   ....[0]....
.L_18:
        /*006c*/ 	.word	0x00000030


	//   ....[1]....
        /*0070*/ 	.word	0x00000060


	//   ....[2]....
        /*0074*/ 	.word	0x00000b30


	//----- nvinfo : EIATTR_CBANK_PARAM_SIZE
	.align		4
.L_19:
        /*0078*/ 	.byte	0x03, 0x19
        /*007a*/ 	.short	0x0020


	//----- nvinfo : EIATTR_PARAM_CBANK
	.align		4
        /*007c*/ 	.byte	0x04, 0x0a
        /*007e*/ 	.short	(.L_21 - .L_20)
	.align		4
.L_20:
        /*0080*/ 	.word	index@(.nv.constant0._Z13cudaMatrixAddPfS_S_ii)
        /*0084*/ 	.short	0x0380
        /*0086*/ 	.short	0x0020


	//----- nvinfo : EIATTR_SW_WAR
	.align		4
.L_21:
        /*0088*/ 	.byte	0x04, 0x36
        /*008a*/ 	.short	(.L_23 - .L_22)
.L_22:
        /*008c*/ 	.word	0x00000008
.L_23:


//--------------------- .nv.callgraph             --------------------------
	.section	.nv.callgraph,"",@"SHT_CUDA_CALLGRAPH"
	.align	4
	.sectionentsize	8
	.align		4
        /*0000*/ 	.word	0x00000000
	.align		4
        /*0004*/ 	.word	0xffffffff
	.align		4
        /*0008*/ 	.word	0x00000000
	.align		4
        /*000c*/ 	.word	0xfffffffe
	.align		4
        /*0010*/ 	.word	0x00000000
	.align		4
        /*0014*/ 	.word	0xfffffffd
	.align		4
        /*0018*/ 	.word	0x00000000
	.align		4
        /*001c*/ 	.word	0xfffffffc


//--------------------- .text._Z13cudaMatrixAddPfS_S_ii --------------------------
	.section	.text._Z13cudaMatrixAddPfS_S_ii,"ax",@progbits
	.align	128
        .global         _Z13cudaMatrixAddPfS_S_ii
        .type           _Z13cudaMatrixAddPfS_S_ii,@function
        .size           _Z13cudaMatrixAddPfS_S_ii,(.L_x_7 - _Z13cudaMatrixAddPfS_S_ii)
        .other          _Z13cudaMatrixAddPfS_S_ii,@"STO_CUDA_ENTRY STV_DEFAULT"
_Z13cudaMatrixAddPfS_S_ii:
.text._Z13cudaMatrixAddPfS_S_ii:
[----:B------:R-:W-:Y:S08]  /*0000*/  LDC R1, c[0x0][0x37c] ;  /* 0x0000df00ff017b82 */ /* 0x000ff00000000800 */
[----:B------:R-:W0:Y:S02]  /*0010*/  LDC R0, c[0x0][0x398] ;  /* 0x0000e600ff007b82 */ /* 0x000e240000000800 */
[----:B0-----:R-:W-:-:S13]  /*0020*/  ISETP.GE.AND P0, PT, R0, 0x1, PT ;  /* 0x000000010000780c */ /* 0x001fda0003f06270 */
[----:B------:R-:W-:Y:S05]  /*0030*/  @!P0 EXIT ;  /* 0x000000000000894d */ /* 0x000fea0003800000 */
[----:B------:R-:W0:Y:S02]  /*0040*/  LDC R10, c[0x0][0x39c] ;  /* 0x0000e700ff0a7b82 */ /* 0x000e240000000800 */
[----:B0-----:R-:W-:-:S13]  /*0050*/  ISETP.GE.AND P0, PT, R10, 0x1, PT ;  /* 0x000000010a00780c */ /* 0x001fda0003f06270 */
[----:B------:R-:W-:Y:S05]  /*0060*/  @!P0 EXIT ;  /* 0x000000000000894d */ /* 0x000fea0003800000 */
[----:B------:R-:W0:Y:S01]  /*0070*/  S2R R9, SR_TID.X ;  /* 0x0000000000097919 */ /* 0x000e220000002100 */
[----:B------:R-:W0:Y:S01]  /*0080*/  S2UR UR4, SR_CTAID.X ;  /* 0x00000000000479c3 */ /* 0x000e220000002500 */
[C---:B------:R-:W-:Y:S01]  /*0090*/  LOP3.LUT R12, R10.reuse, 0xf, RZ, 0xc0, !PT ;  /* 0x0000000f0a0c7812 */ /* 0x040fe200078ec0ff */
[----:B------:R-:W1:Y:S01]  /*00a0*/  LDCU.64 UR6, c[0x0][0x358] ;  /* 0x00006b00ff0677ac */ /* 0x000e620008000a00 */
[----:B------:R-:W2:Y:S01]  /*00b0*/  S2R R11, SR_TID.Y ;  /* 0x00000000000b7919 */ /* 0x000ea20000002200 */
[----:B------:R-:W-:-:S04]  /*00c0*/  LOP3.LUT R14, R10, 0x7, RZ, 0xc0, !PT ;  /* 0x000000070a0e7812 */ /* 0x000fc800078ec0ff */
[----:B------:R-:W0:Y:S08]  /*00d0*/  LDC R0, c[0x0][0x360] ;  /* 0x0000d800ff007b82 */ /* 0x000e300000000800 */
[----:B------:R-:W2:Y:S08]  /*00e0*/  S2UR UR5, SR_CTAID.Y ;  /* 0x00000000000579c3 */ /* 0x000eb00000002600 */
[----:B------:R-:W2:Y:S08]  /*00f0*/  LDC R8, c[0x0][0x364] ;  /* 0x0000d900ff087b82 */ /* 0x000eb00000000800 */
[----:B------:R-:W3:Y:S01]  /*0100*/  LDC.64 R2, c[0x0][0x380] ;  /* 0x0000e000ff027b82 */ /* 0x000ee20000000a00 */
[----:B0-----:R-:W-:Y:S01]  /*0110*/  IMAD R0, R0, UR4, R9 ;  /* 0x0000000400007c24 */ /* 0x001fe2000f8e0209 */
[----:B------:R-:W-:-:S06]  /*0120*/  UMOV UR4, URZ ;  /* 0x000000ff00047c82 */ /* 0x000fcc0008000000 */
[----:B------:R-:W0:Y:S08]  /*0130*/  LDC.64 R4, c[0x0][0x388] ;  /* 0x0000e200ff047b82 */ /* 0x000e300000000a00 */
[----:B------:R-:W4:Y:S01]  /*0140*/  LDC.64 R6, c[0x0][0x390] ;  /* 0x0000e400ff067b82 */ /* 0x000f220000000a00 */
[----:B--2---:R-:W-:Y:S01]  /*0150*/  IMAD R9, R8, UR5, R11 ;  /* 0x0000000508097c24 */ /* 0x004fe2000f8e020b */
[----:B------:R-:W-:-:S02]  /*0160*/  IADD3 R8, PT, PT, R12, -0x1, RZ ;  /* 0xffffffff0c087810 */ /* 0x000fc40007ffe0ff */
[----:B------:R-:W-:Y:S01]  /*0170*/  IADD3 R11, PT, PT, R14, -0x1, RZ ;  /* 0xffffffff0e0b7810 */ /* 0x000fe20007ffe0ff */
[----:B------:R-:W-:Y:S01]  /*0180*/  IMAD R9, R9, R10, R0 ;  /* 0x0000000a09097224 */ /* 0x000fe200078e0200 */
[----:B------:R-:W-:Y:S02]  /*0190*/  ISETP.GE.U32.AND P1, PT, R8, 0x7, PT ;  /* 0x000000070800780c */ /* 0x000fe40003f26070 */
[C---:B------:R-:W-:Y:S01]  /*01a0*/  LOP3.LUT R8, R10.reuse, 0x7ffffff0, RZ, 0xc0, !PT ;  /* 0x7ffffff00a087812 */ /* 0x040fe200078ec0ff */
[----:B---3--:R-:W-:Y:S01]  /*01b0*/  IMAD.WIDE R2, R9, 0x4, R2 ;  /* 0x0000000409027825 */ /* 0x008fe200078e0202 */
[----:B------:R-:W-:Y:S02]  /*01c0*/  ISETP.GE.U32.AND P0, PT, R11, 0x3, PT ;  /* 0x000000030b00780c */ /* 0x000fe40003f06070 */
[----:B------:R-:W-:Y:S02]  /*01d0*/  LOP3.LUT R0, R10, 0x3, RZ, 0xc0, !PT ;  /* 0x000000030a007812 */ /* 0x000fe400078ec0ff */
[----:B------:R-:W-:Y:S01]  /*01e0*/  IADD3 R8, PT, PT, -R8, RZ, RZ ;  /* 0x000000ff08087210 */ /* 0x000fe20007ffe1ff */
[----:B0-----:R-:W-:-:S04]  /*01f0*/  IMAD.WIDE R4, R9, 0x4, R4 ;  /* 0x0000000409047825 */ /* 0x001fc800078e0204 */
[----:B-1--4-:R-:W-:-:S07]  /*0200*/  IMAD.WIDE R6, R9, 0x4, R6 ;  /* 0x0000000409067825 */ /* 0x012fce00078e0206 */
.L_x_5:
[----:B0-----:R-:W0:Y:S01]  /*0210*/  LDCU.64 UR8, c[0x0][0x398] ;  /* 0x00007300ff0877ac */ /* 0x001e220008000a00 */
[----:B------:R-:W-:Y:S01]  /*0220*/  ISETP.NE.AND P3, PT, R12, RZ, PT ;  /* 0x000000ff0c00720c */ /* 0x000fe20003f65270 */
[----:B------:R-:W-:Y:S02]  /*0230*/  UIADD3 UR4, UPT, UPT, UR4, 0x1, URZ ;  /* 0x0000000104047890 */ /* 0x000fe4000fffe0ff */
[----:B0-----:R-:W-:Y:S02]  /*0240*/  UISETP.GE.U32.AND UP0, UPT, UR9, 0x10, UPT ;  /* 0x000000100900788c */ /* 0x001fe4000bf06070 */
[----:B------:R-:W-:-:S07]  /*0250*/  UISETP.NE.AND UP1, UPT, UR4, UR8, UPT ;  /* 0x000000080400728c */ /* 0x000fce000bf25270 */
[----:B-1234-:R-:W-:Y:S05]  /*0260*/  BRA.U !UP0, `(.L_x_0) ;  /* 0x0000000508107547 */ /* 0x01efea000b800000 */
[----:B------:R-:W-:-:S07]  /*0270*/  MOV R9, R8 ;  /* 0x0000000800097202 */ /* 0x000fce0000000f00 */
.L_x_1:
[----:B------:R-:W2:Y:S04]  /*0280*/  LDG.E R10, desc[UR6][R2.64] ;  /* 0x00000006020a7981 */ /* 0x000ea8000c1e1900 */
[----:B0-----:R-:W2:Y:S02]  /*0290*/  LDG.E R11, desc[UR6][R4.64] ;  /* 0x00000006040b7981 */ /* 0x001ea4000c1e1900 */
[----:B--2---:R-:W-:-:S05]  /*02a0*/  FADD R11, R10, R11 ;  /* 0x0000000b0a0b7221 */ /* 0x004fca0000000000 */
[----:B------:R0:W-:Y:S04]  /*02b0*/  STG.E desc[UR6][R6.64], R11 ;  /* 0x0000000b06007986 */ /* 0x0001e8000c101906 */
[----:B------:R-:W2:Y:S04]  /*02c0*/  LDG.E R10, desc[UR6][R2.64] ;  /* 0x00000006020a7981 */ /* 0x000ea8000c1e1900 */
[----:B------:R-:W2:Y:S02]  /*02d0*/  LDG.E R13, desc[UR6][R4.64] ;  /* 0x00000006040d7981 */ /* 0x000ea4000c1e1900 */
[----:B--2---:R-:W-:-:S05]  /*02e0*/  FADD R13, R10, R13 ;  /* 0x0000000d0a0d7221 */ /* 0x004fca0000000000 */
[----:B------:R1:W-:Y:S04]  /*02f0*/  STG.E desc[UR6][R6.64], R13 ;  /* 0x0000000d06007986 */ /* 0x0003e8000c101906 */
[----:B------:R-:W2:Y:S04]  /*0300*/  LDG.E R10, desc[UR6][R2.64] ;  /* 0x00000006020a7981 */ /* 0x000ea8000c1e1900 */
[----:B------:R-:W2:Y:S02]  /*0310*/  LDG.E R15, desc[UR6][R4.64] ;  /* 0x00000006040f7981 */ /* 0x000ea4000c1e1900 */
[----:B--2---:R-:W-:-:S05]  /*0320*/  FADD R15, R10, R15 ;  /* 0x0000000f0a0f7221 */ /* 0x004fca0000000000 */
[----:B------:R2:W-:Y:S04]  /*0330*/  STG.E desc[UR6][R6.64], R15 ;  /* 0x0000000f06007986 */ /* 0x0005e8000c101906 */
[----:B------:R-:W3:Y:S04]  /*0340*/  LDG.E R10, desc[UR6][R2.64] ;  /* 0x00000006020a7981 */ /* 0x000ee8000c1e1900 */
[----:B------:R-:W3:Y:S02]  /*0350*/  LDG.E R17, desc[UR6][R4.64] ;  /* 0x0000000604117981 */ /* 0x000ee4000c1e1900 */
[----:B---3--:R-:W-:-:S05]  /*0360*/  FADD R17, R10, R17 ;  /* 0x000000110a117221 */ /* 0x008fca0000000000 */
[----:B------:R3:W-:Y:S04]  /*0370*/  STG.E desc[UR6][R6.64], R17 ;  /* 0x0000001106007986 */ /* 0x0007e8000c101906 */
[----:B------:R-:W4:Y:S04]  /*0380*/  LDG.E R10, desc[UR6][R2.64] ;  /* 0x00000006020a7981 */ /* 0x000f28000c1e1900 */
[----:B0-----:R-:W4:Y:S02]  /*0390*/  LDG.E R11, desc[UR6][R4.64] ;  /* 0x00000006040b7981 */ /* 0x001f24000c1e1900 */
[----:B----4-:R-:W-:-:S05]  /*03a0*/  FADD R11, R10, R11 ;  /* 0x0000000b0a0b7221 */ /* 0x010fca0000000000 */
[----:B------:R0:W-:Y:S04]  /*03b0*/  STG.E desc[UR6][R6.64], R11 ;  /* 0x0000000b06007986 */ /* 0x0001e8000c101906 */
[----:B------:R-:W4:Y:S04]  /*03c0*/  LDG.E R10, desc[UR6][R2.64] ;  /* 0x00000006020a7981 */ /* 0x000f28000c1e1900 */
[----:B-1----:R-:W4:Y:S02]  /*03d0*/  LDG.E R13, desc[UR6][R4.64] ;  /* 0x00000006040d7981 */ /* 0x002f24000c1e1900 */
[----:B----4-:R-:W-:-:S05]  /*03e0*/  FADD R13, R10, R13 ;  /* 0x0000000d0a0d7221 */ /* 0x010fca0000000000 */
[----:B------:R1:W-:Y:S04]  /*03f0*/  STG.E desc[UR6][R6.64], R13 ;  /* 0x0000000d06007986 */ /* 0x0003e8000c101906 */
[----:B------:R-:W4:Y:S04]  /*0400*/  LDG.E R10, desc[UR6][R2.64] ;  /* 0x00000006020a7981 */ /* 0x000f28000c1e1900 */
[----:B--2---:R-:W4:Y:S02]  /*0410*/  LDG.E R15, desc[UR6][R4.64] ;  /* 0x00000006040f7981 */ /* 0x004f24000c1e1900 */
[----:B----4-:R-:W-:-:S05]  /*0420*/  FADD R15, R10, R15 ;  /* 0x0000000f0a0f7221 */ /* 0x010fca0000000000 */
[----:B------:R2:W-:Y:S04]  /*0430*/  STG.E desc[UR6][R6.64], R15 ;  /* 0x0000000f06007986 */ /* 0x0005e8000c101906 */
[----:B------:R-:W4:Y:S04]  /*0440*/  LDG.E R10, desc[UR6][R2.64] ;  /* 0x00000006020a7981 */ /* 0x000f28000c1e1900 */
[----:B---3--:R-:W4:Y:S02]  /*0450*/  LDG.E R17, desc[UR6][R4.64] ;  /* 0x0000000604117981 */ /* 0x008f24000c1e1900 */
[----:B----4-:R-:W-:-:S05]  /*0460*/  FADD R17, R10, R17 ;  /* 0x000000110a117221 */ /* 0x010fca0000000000 */
        /* <DEDUP_REMOVED lines=26> */
[----:B--2---:R-:W4:Y:S01]  /*0610*/  LDG.E R15, desc[UR6][R4.64] ;  /* 0x00000006040f7981 */ /* 0x004f22000c1e1900 */
[----:B------:R-:W-:Y:S01]  /*0620*/  IADD3 R9, PT, PT, R9, 0x10, RZ ;  /* 0x0000001009097810 */ /* 0x000fe20007ffe0ff */
[----:B----4-:R-:W-:-:S05]  /*0630*/  FADD R15, R10, R15 ;  /* 0x0000000f0a0f7221 */ /* 0x010fca0000000000 */
[----:B------:R0:W-:Y:S04]  /*0640*/  STG.E desc[UR6][R6.64], R15 ;  /* 0x0000000f06007986 */ /* 0x0001e8000c101906 */
[----:B------:R-:W2:Y:S04]  /*0650*/  LDG.E R10, desc[UR6][R2.64] ;  /* 0x00000006020a7981 */ /* 0x000ea8000c1e1900 */
[----:B---3--:R-:W2:Y:S01]  /*0660*/  LDG.E R17, desc[UR6][R4.64] ;  /* 0x0000000604117981 */ /* 0x008ea2000c1e1900 */
[----:B------:R-:W-:Y:S01]  /*0670*/  ISETP.NE.AND P2, PT, R9, RZ, PT ;  /* 0x000000ff0900720c */ /* 0x000fe20003f45270 */
[----:B--2---:R-:W-:-:S05]  /*0680*/  FADD R17, R10, R17 ;  /* 0x000000110a117221 */ /* 0x004fca0000000000 */
[----:B------:R0:W-:Y:S07]  /*0690*/  STG.E desc[UR6][R6.64], R17 ;  /* 0x0000001106007986 */ /* 0x0001ee000c101906 */
[----:B------:R-:W-:Y:S05]  /*06a0*/  @P2 BRA `(.L_x_1) ;  /* 0xfffffff800f42947 */ /* 0x000fea000383ffff */
.L_x_0:
[----:B------:R-:W-:Y:S05]  /*06b0*/  @!P3 BRA `(.L_x_2) ;  /* 0x000000040018b947 */ /* 0x000fea0003800000 */
[----:B------:R-:W-:Y:S01]  /*06c0*/  ISETP.NE.AND P2, PT, R14, RZ, PT ;  /* 0x000000ff0e00720c */ /* 0x000fe20003f45270 */
[----:B------:R-:W-:-:S12]  /*06d0*/  @!P1 BRA `(.L_x_3) ;  /* 0x0000000000809947 */ /* 0x000fd80003800000 */
[----:B------:R-:W2:Y:S04]  /*06e0*/  LDG.E R9, desc[UR6][R2.64] ;  /* 0x0000000602097981 */ /* 0x000ea8000c1e1900 */
[----:B------:R-:W2:Y:S02]  /*06f0*/  LDG.E R10, desc[UR6][R4.64] ;  /* 0x00000006040a7981 */ /* 0x000ea4000c1e1900 */
[----:B--2---:R-:W-:-:S05]  /*0700*/  FADD R9, R9, R10 ;  /* 0x0000000a09097221 */ /* 0x004fca0000000000 */
[----:B------:R1:W-:Y:S04]  /*0710*/  STG.E desc[UR6][R6.64], R9 ;  /* 0x0000000906007986 */ /* 0x0003e8000c101906 */
        /* <DEDUP_REMOVED lines=12> */
[----:B-1----:R-:W4:Y:S04]  /*07e0*/  LDG.E R9, desc[UR6][R2.64] ;  /* 0x0000000602097981 */ /* 0x002f28000c1e1900 */
[----:B------:R-:W4:Y:S02]  /*07f0*/  LDG.E R10, desc[UR6][R4.64] ;  /* 0x00000006040a7981 */ /* 0x000f24000c1e1900 */
[----:B----4-:R-:W-:-:S05]  /*0800*/  FADD R9, R9, R10 ;  /* 0x0000000a09097221 */ /* 0x010fca0000000000 */
[----:B------:R1:W-:Y:S04]  /*0810*/  STG.E desc[UR6][R6.64], R9 ;  /* 0x0000000906007986 */ /* 0x0003e8000c101906 */
[----:B------:R-:W4:Y:S04]  /*0820*/  LDG.E R10, desc[UR6][R2.64] ;  /* 0x00000006020a7981 */ /* 0x000f28000c1e1900 */
[----:B0-----:R-:W4:Y:S02]  /*0830*/  LDG.E R11, desc[UR6][R4.64] ;  /* 0x00000006040b7981 */ /* 0x001f24000c1e1900 */
[----:B----4-:R-:W-:-:S05]  /*0840*/  FADD R11, R10, R11 ;  /* 0x0000000b0a0b7221 */ /* 0x010fca0000000000 */
[----:B------:R1:W-:Y:S04]  /*0850*/  STG.E desc[UR6][R6.64], R11 ;  /* 0x0000000b06007986 */ /* 0x0003e8000c101906 */
[----:B------:R-:W4:Y:S04]  /*0860*/  LDG.E R10, desc[UR6][R2.64] ;  /* 0x00000006020a7981 */ /* 0x000f28000c1e1900 */
[----:B--2---:R-:W4:Y:S02]  /*0870*/  LDG.E R13, desc[UR6][R4.64] ;  /* 0x00000006040d7981 */ /* 0x004f24000c1e1900 */
[----:B----4-:R-:W-:-:S05]  /*0880*/  FADD R13, R10, R13 ;  /* 0x0000000d0a0d7221 */ /* 0x010fca0000000000 */
[----:B------:R1:W-:Y:S04]  /*0890*/  STG.E desc[UR6][R6.64], R13 ;  /* 0x0000000d06007986 */ /* 0x0003e8000c101906 */
[----:B------:R-:W2:Y:S04]  /*08a0*/  LDG.E R10, desc[UR6][R2.64] ;  /* 0x00000006020a7981 */ /* 0x000ea8000c1e1900 */
[----:B---3--:R-:W2:Y:S02]  /*08b0*/  LDG.E R15, desc[UR6][R4.64] ;  /* 0x00000006040f7981 */ /* 0x008ea4000c1e1900 */
[----:B--2---:R-:W-:-:S05]  /*08c0*/  FADD R15, R10, R15 ;  /* 0x0000000f0a0f7221 */ /* 0x004fca0000000000 */
[----:B------:R1:W-:Y:S02]  /*08d0*/  STG.E desc[UR6][R6.64], R15 ;  /* 0x0000000f06007986 */ /* 0x0003e4000c101906 */
.L_x_3:
[----:B------:R-:W-:Y:S05]  /*08e0*/  @!P2 BRA `(.L_x_2) ;  /* 0x00000000008ca947 */ /* 0x000fea0003800000 */
[----:B------:R-:W-:Y:S01]  /*08f0*/  ISETP.NE.AND P2, PT, R0, RZ, PT ;  /* 0x000000ff0000720c */ /* 0x000fe20003f45270 */
[----:B------:R-:W-:-:S12]  /*0900*/  @!P0 BRA `(.L_x_4) ;  /* 0x0000000000408947 */ /* 0x000fd80003800000 */
[----:B-1----:R-:W2:Y:S04]  /*0910*/  LDG.E R9, desc[UR6][R2.64] ;  /* 0x0000000602097981 */ /* 0x002ea8000c1e1900 */
[----:B------:R-:W2:Y:S02]  /*0920*/  LDG.E R10, desc[UR6][R4.64] ;  /* 0x00000006040a7981 */ /* 0x000ea4000c1e1900 */
[----:B--2---:R-:W-:-:S05]  /*0930*/  FADD R9, R9, R10 ;  /* 0x0000000a09097221 */ /* 0x004fca0000000000 */
[----:B------:R2:W-:Y:S04]  /*0940*/  STG.E desc[UR6][R6.64], R9 ;  /* 0x0000000906007986 */ /* 0x0005e8000c101906 */
[----:B------:R-:W3:Y:S04]  /*0950*/  LDG.E R10, desc[UR6][R2.64] ;  /* 0x00000006020a7981 */ /* 0x000ee8000c1e1900 */
[----:B0-----:R-:W3:Y:S02]  /*0960*/  LDG.E R11, desc[UR6][R4.64] ;  /* 0x00000006040b7981 */ /* 0x001ee4000c1e1900 */
[----:B---3--:R-:W-:-:S05]  /*0970*/  FADD R11, R10, R11 ;  /* 0x0000000b0a0b7221 */ /* 0x008fca0000000000 */
[----:B------:R2:W-:Y:S04]  /*0980*/  STG.E desc[UR6][R6.64], R11 ;  /* 0x0000000b06007986 */ /* 0x0005e8000c101906 */
[----:B------:R-:W3:Y:S04]  /*0990*/  LDG.E R10, desc[UR6][R2.64] ;  /* 0x00000006020a7981 */ /* 0x000ee8000c1e1900 */
[----:B------:R-:W3:Y:S02]  /*09a0*/  LDG.E R13, desc[UR6][R4.64] ;  /* 0x00000006040d7981 */ /* 0x000ee4000c1e1900 */
[----:B---3--:R-:W-:-:S05]  /*09b0*/  FADD R13, R10, R13 ;  /* 0x0000000d0a0d7221 */ /* 0x008fca0000000000 */
[----:B------:R2:W-:Y:S04]  /*09c0*/  STG.E desc[UR6][R6.64], R13 ;  /* 0x0000000d06007986 */ /* 0x0005e8000c101906 */
[----:B------:R-:W3:Y:S04]  /*09d0*/  LDG.E R10, desc[UR6][R2.64] ;  /* 0x00000006020a7981 */ /* 0x000ee8000c1e1900 */
[----:B------:R-:W3:Y:S02]  /*09e0*/  LDG.E R15, desc[UR6][R4.64] ;  /* 0x00000006040f7981 */ /* 0x000ee4000c1e1900 */
[----:B---3--:R-:W-:-:S05]  /*09f0*/  FADD R15, R10, R15 ;  /* 0x0000000f0a0f7221 */ /* 0x008fca0000000000 */
[----:B------:R2:W-:Y:S02]  /*0a00*/  STG.E desc[UR6][R6.64], R15 ;  /* 0x0000000f06007986 */ /* 0x0005e4000c101906 */
.L_x_4:
[----:B------:R-:W-:Y:S05]  /*0a10*/  @!P2 BRA `(.L_x_2) ;  /* 0x000000000040a947 */ /* 0x000fea0003800000 */
[----:B-12---:R-:W2:Y:S04]  /*0a20*/  LDG.E R9, desc[UR6][R2.64] ;  /* 0x0000000602097981 */ /* 0x006ea8000c1e1900 */
[----:B------:R-:W2:Y:S01]  /*0a30*/  LDG.E R10, desc[UR6][R4.64] ;  /* 0x00000006040a7981 */ /* 0x000ea2000c1e1900 */
[----:B------:R-:W-:Y:S01]  /*0a40*/  ISETP.NE.AND P2, PT, R0, 0x1, PT ;  /* 0x000000010000780c */ /* 0x000fe20003f45270 */
[----:B--2---:R-:W-:-:S05]  /*0a50*/  FADD R9, R9, R10 ;  /* 0x0000000a09097221 */ /* 0x004fca0000000000 */
[----:B------:R3:W-:Y:S07]  /*0a60*/  STG.E desc[UR6][R6.64], R9 ;  /* 0x0000000906007986 */ /* 0x0007ee000c101906 */
[----:B------:R-:W-:Y:S05]  /*0a70*/  @!P2 BRA `(.L_x_2) ;  /* 0x000000000028a947 */ /* 0x000fea0003800000 */
[----:B---3--:R-:W2:Y:S04]  /*0a80*/  LDG.E R9, desc[UR6][R2.64] ;  /* 0x0000000602097981 */ /* 0x008ea8000c1e1900 */
[----:B------:R-:W2:Y:S01]  /*0a90*/  LDG.E R10, desc[UR6][R4.64] ;  /* 0x00000006040a7981 */ /* 0x000ea2000c1e1900 */
[----:B------:R-:W-:Y:S01]  /*0aa0*/  ISETP.NE.AND P2, PT, R0, 0x2, PT ;  /* 0x000000020000780c */ /* 0x000fe20003f45270 */
[----:B--2---:R-:W-:-:S05]  /*0ab0*/  FADD R9, R9, R10 ;  /* 0x0000000a09097221 */ /* 0x004fca0000000000 */
[----:B------:R4:W-:Y:S07]  /*0ac0*/  STG.E desc[UR6][R6.64], R9 ;  /* 0x0000000906007986 */ /* 0x0009ee000c101906 */
[----:B------:R-:W-:Y:S05]  /*0ad0*/  @!P2 BRA `(.L_x_2) ;  /* 0x000000000010a947 */ /* 0x000fea0003800000 */
[----:B----4-:R-:W2:Y:S04]  /*0ae0*/  LDG.E R9, desc[UR6][R2.64] ;  /* 0x0000000602097981 */ /* 0x010ea8000c1e1900 */
[----:B------:R-:W2:Y:S02]  /*0af0*/  LDG.E R10, desc[UR6][R4.64] ;  /* 0x00000006040a7981 */ /* 0x000ea4000c1e1900 */
[----:B--2---:R-:W-:-:S05]  /*0b00*/  FADD R9, R9, R10 ;  /* 0x0000000a09097221 */ /* 0x004fca0000000000 */
[----:B------:R1:W-:Y:S02]  /*0b10*/  STG.E desc[UR6][R6.64], R9 ;  /* 0x0000000906007986 */ /* 0x0003e4000c101906 */
.L_x_2:
[----:B------:R-:W-:Y:S05]  /*0b20*/  BRA.U UP1, `(.L_x_5) ;  /* 0xfffffff501b87547 */ /* 0x000fea000b83ffff */
[----:B------:R-:W-:Y:S05]  /*0b30*/  EXIT ;  /* 0x000000000000794d */ /* 0x000fea0003800000 */
.L_x_6:
[----:B------:R-:W-:-:S00]  /*0b40*/  BRA `(.L_x_6) ;  /* 0xfffffffc00fc7947 */ /* 0x000fc0000383ffff */
[----:B------:R-:W-:-:S00]  /*0b50*/  NOP ;  /* 0x0000000000007918 */ /* 0x000fc00000000000 */
        /* <DEDUP_REMOVED lines=10> */
.L_x_7:


//--------------------- .nv.shared.reserved.0     --------------------------
	.section	.nv.shared.reserved.0,"aw",@nobits
	.weak		__nv_reservedSMEM_offset_0_alias
	.size		__nv_reservedSMEM_offset_0_alias, 0, 64
	.other		__nv_reservedSMEM_offset_0_alias,@"STO_CUDA_RESERVED_SHARED STV_DEFAULT"
__nv_reservedSMEM_offset_0_alias:
	.zero		0
	.zero		64


//--------------------- .nv.constant0._Z13cudaMatrixAddPfS_S_ii --------------------------
	.section	.nv.constant0._Z13cudaMatrixAddPfS_S_ii,"a",@progbits
	.sectionflags	@""
	.align	4
.nv.constant0._Z13cudaMatrixAddPfS_S_ii:
	.zero		928


//--------------------- SYMBOLS --------------------------

	.type		.nv.reservedSmem.offset0,@object
	.size		.nv.reservedSmem.offset0,0x4
